//
// Generated by NVIDIA NVVM Compiler
//
// Compiler Build ID: CL-36424714
// Cuda compilation tools, release 13.0, V13.0.88
// Based on NVVM 20.0.0
//

.version 9.0
.target sm_100
.address_size 64

	// .globl	_Z20computeSumAndAveragePiiS_

.visible .entry _Z20computeSumAndAveragePiiS_(
	.param .u64 .ptr .align 1 _Z20computeSumAndAveragePiiS__param_0,
	.param .u32 _Z20computeSumAndAveragePiiS__param_1,
	.param .u64 .ptr .align 1 _Z20computeSumAndAveragePiiS__param_2
)
{
	.reg .pred 	%p<2>;
	.reg .b32 	%r<8>;
	.reg .b64 	%rd<7>;

	ld.param.u64 	%rd1, [_Z20computeSumAndAveragePiiS__param_0];
	ld.param.u32 	%r2, [_Z20computeSumAndAveragePiiS__param_1];
	ld.param.u64 	%rd2, [_Z20computeSumAndAveragePiiS__param_2];
	mov.u32 	%r3, %ctaid.x;
	mov.u32 	%r4, %ntid.x;
	mov.u32 	%r5, %tid.x;
	mad.lo.s32 	%r1, %r3, %r4, %r5;
	setp.ge.s32 	%p1, %r1, %r2;
	@%p1 bra 	$L__BB0_2;
	cvta.to.global.u64 	%rd3, %rd1;
	cvta.to.global.u64 	%rd4, %rd2;
	mul.wide.s32 	%rd5, %r1, 4;
	add.s64 	%rd6, %rd3, %rd5;
	ld.global.u32 	%r6, [%rd6];
	atom.global.add.u32 	%r7, [%rd4], %r6;
$L__BB0_2:
	ret;

}


// ===== COMPILED SASS (sm_100) =====

	.target	sm_100

	.elftype	@"ET_EXEC"


//--------------------- .note.nv.tkinfo           --------------------------
	.section	.note.nv.tkinfo,"",@"SHT_NOTE"
	.sectionflags	@"SHF_NOTE_NV_TKINFO"
	.tkinfo
        /*0018*/ 	.word	0x00000002
        /*0030*/ 	.string	""
        /*0030*/ 	.string	"ptxas"
        /*0030*/ 	.string	"Cuda compilation tools, release 13.0, V13.0.88"
        /*0030*/ 	.string	"Build cuda_13.0.r13.0/compiler.36424714_0"
        /*0030*/ 	.string	"-arch sm_100 -m 64 "



//--------------------- .note.nv.cuinfo           --------------------------
	.section	.note.nv.cuinfo,"",@"SHT_NOTE"
	.sectionflags	@"SHF_NOTE_NV_CUINFO"
        /*0018*/ 	.short	0x0002
        /*001a*/ 	.short	0x0064
        /*001c*/ 	.short	0x0082
	.zero		2


//--------------------- .nv.info                  --------------------------
	.section	.nv.info,"",@"SHT_CUDA_INFO"
	.align	4


	//----- nvinfo : EIATTR_REGCOUNT
	.align		4
        /*0000*/ 	.byte	0x04, 0x2f
        /*0002*/ 	.short	(.L_1 - .L_0)
	.align		4
.L_0:
        /*0004*/ 	.word	index@(_Z20computeSumAndAveragePiiS_)
        /*0008*/ 	.word	0x0000000a


	//----- nvinfo : EIATTR_FRAME_SIZE
	.align		4
.L_1:
        /*000c*/ 	.byte	0x04, 0x11
        /*000e*/ 	.short	(.L_3 - .L_2)
	.align		4
.L_2:
        /*0010*/ 	.word	index@(_Z20computeSumAndAveragePiiS_)
        /*0014*/ 	.word	0x00000000


	//----- nvinfo : EIATTR_MIN_STACK_SIZE
	.align		4
.L_3:
        /*0018*/ 	.byte	0x04, 0x12
        /*001a*/ 	.short	(.L_5 - .L_4)
	.align		4
.L_4:
        /*001c*/ 	.word	index@(_Z20computeSumAndAveragePiiS_)
        /*0020*/ 	.word	0x00000000
.L_5:


//--------------------- .nv.compat                --------------------------
	.section	.nv.compat,"",@"SHT_CUDA_COMPAT_INFO"
	.align	4
        /*0000*/ 	.byte	0x02, 0x09, 0x00, 0x00, 0x02, 0x02, 0x01, 0x00, 0x02, 0x05, 0x05, 0x00, 0x03, 0x07, 0x01, 0x01
        /*0010*/ 	.byte	0x02, 0x03, 0x00, 0x00, 0x02, 0x06, 0x01, 0x00, 0x04, 0x0b, 0x08, 0x00, 0x09, 0x00, 0x00, 0x00
        /*0020*/ 	.byte	0x00, 0x00, 0x00, 0x00


//--------------------- .nv.info._Z20computeSumAndAveragePiiS_ --------------------------
	.section	.nv.info._Z20computeSumAndAveragePiiS_,"",@"SHT_CUDA_INFO"
	.sectionflags	@""
	.align	4


	//----- nvinfo : EIATTR_CUDA_API_VERSION
	.align		4
        /*0000*/ 	.byte	0x04, 0x37
        /*0002*/ 	.short	(.L_7 - .L_6)
.L_6:
        /*0004*/ 	.word	0x00000082


	//----- nvinfo : EIATTR_KPARAM_INFO
	.align		4
.L_7:
        /*0008*/ 	.byte	0x04, 0x17
        /*000a*/ 	.short	(.L_9 - .L_8)
.L_8:
        /*000c*/ 	.word	0x00000000
        /*0010*/ 	.short	0x0002
        /*0012*/ 	.short	0x0010
        /*0014*/ 	.byte	0x00, 0xf5, 0x21, 0x00


	//----- nvinfo : EIATTR_KPARAM_INFO
	.align		4
.L_9:
        /*0018*/ 	.byte	0x04, 0x17
        /*001a*/ 	.short	(.L_11 - .L_10)
.L_10:
        /*001c*/ 	.word	0x00000000
        /*0020*/ 	.short	0x0001
        /*0022*/ 	.short	0x0008
        /*0024*/ 	.byte	0x00, 0xf0, 0x11, 0x00


	//----- nvinfo : EIATTR_KPARAM_INFO
	.align		4
.L_11:
        /*0028*/ 	.byte	0x04, 0x17
        /*002a*/ 	.short	(.L_13 - .L_12)
.L_12:
        /*002c*/ 	.word	0x00000000
        /*0030*/ 	.short	0x0000
        /*0032*/ 	.short	0x0000
        /*0034*/ 	.byte	0x00, 0xf5, 0x21, 0x00


	//----- nvinfo : EIATTR_SPARSE_MMA_MASK
	.align		4
.L_13:
        /*0038*/ 	.byte	0x03, 0x50
        /*003a*/ 	.short	0x0000


	//----- nvinfo : EIATTR_MAXREG_COUNT
	.align		4
        /*003c*/ 	.byte	0x03, 0x1b
        /*003e*/ 	.short	0x00ff


	//----- nvinfo : EIATTR_MERCURY_ISA_VERSION
	.align		4
        /*0040*/ 	.byte	0x03, 0x5f
        /*0042*/ 	.short	0x0101


	//----- nvinfo : EIATTR_INT_WARP_WIDE_INSTR_OFFSETS
	.align		4
        /*0044*/ 	.byte	0x04, 0x31
        /*0046*/ 	.short	(.L_15 - .L_14)


	//   ....[0]....
.L_14:
        /*0048*/ 	.word	0x000000d0


	//   ....[1]....
        /*004c*/ 	.word	0x00000110


	//----- nvinfo : EIATTR_VRC_CTA_INIT_COUNT
	.align		4
.L_15:
        /*0050*/ 	.byte	0x02, 0x4a
	.zero		1
	.zero		1


	//----- nvinfo : EIATTR_EXIT_INSTR_OFFSETS
	.align		4
        /*0054*/ 	.byte	0x04, 0x1c
        /*0056*/ 	.short	(.L_17 - .L_16)


	//   ....[0]....
.L_16:
        /*0058*/ 	.word	0x00000070


	//   ....[1]....
        /*005c*/ 	.word	0x00000140


	//----- nvinfo : EIATTR_CBANK_PARAM_SIZE
	.align		4
.L_17:
        /*0060*/ 	.byte	0x03, 0x19
        /*0062*/ 	.short	0x0018


	//----- nvinfo : EIATTR_PARAM_CBANK
	.align		4
        /*0064*/ 	.byte	0x04, 0x0a
        /*0066*/ 	.short	(.L_19 - .L_18)
	.align		4
.L_18:
        /*0068*/ 	.word	index@(.nv.constant0._Z20computeSumAndAveragePiiS_)
        /*006c*/ 	.short	0x0380
        /*006e*/ 	.short	0x0018


	//----- nvinfo : EIATTR_SW_WAR
	.align		4
.L_19:
        /*0070*/ 	.byte	0x04, 0x36
        /*0072*/ 	.short	(.L_21 - .L_20)
.L_20:
        /*0074*/ 	.word	0x00000008
.L_21:


//--------------------- .nv.callgraph             --------------------------
	.section	.nv.callgraph,"",@"SHT_CUDA_CALLGRAPH"
	.align	4
	.sectionentsize	8
	.align		4
        /*0000*/ 	.word	0x00000000
	.align		4
        /*0004*/ 	.word	0xffffffff
	.align		4
        /*0008*/ 	.word	0x00000000
	.align		4
        /*000c*/ 	.word	0xfffffffe
	.align		4
        /*0010*/ 	.word	0x00000000
	.align		4
        /*0014*/ 	.word	0xfffffffd
	.align		4
        /*0018*/ 	.word	0x00000000
	.align		4
        /*001c*/ 	.word	0xfffffffc


//--------------------- .text._Z20computeSumAndAveragePiiS_ --------------------------
	.section	.text._Z20computeSumAndAveragePiiS_,"ax",@progbits
	.align	128
        .global         _Z20computeSumAndAveragePiiS_
        .type           _Z20computeSumAndAveragePiiS_,@function
        .size           _Z20computeSumAndAveragePiiS_,(.L_x_1 - _Z20computeSumAndAveragePiiS_)
        .other          _Z20computeSumAndAveragePiiS_,@"STO_CUDA_ENTRY STV_DEFAULT"
_Z20computeSumAndAveragePiiS_:
.text._Z20computeSumAndAveragePiiS_:
[----:B------:R-:W-:Y:S01]  /*0000*/  LDC R1, c[0x0][0x37c] ;  /* 0x0000df00ff017b82 */ /* 0x000fe20000000800 */
[----:B------:R-:W0:Y:S07]  /*0010*/  S2R R0, SR_TID.X ;  /* 0x0000000000007919 */ /* 0x000e2e0000002100 */
[----:B------:R-:W0:Y:S01]  /*0020*/  S2UR UR4, SR_CTAID.X ;  /* 0x00000000000479c3 */ /* 0x000e220000002500 */
[----:B------:R-:W1:Y:S07]  /*0030*/  LDCU UR5, c[0x0][0x388] ;  /* 0x00007100ff0577ac */ /* 0x000e6e0008000800 */
[----:B------:R-:W0:Y:S02]  /*0040*/  LDC R5, c[0x0][0x360] ;  /* 0x0000d800ff057b82 */ /* 0x000e240000000800 */
[----:B0-----:R-:W-:-:S05]  /*0050*/  IMAD R5, R5, UR4, R0 ;  /* 0x0000000405057c24 */ /* 0x001fca000f8e0200 */
[----:B-1----:R-:W-:-:S13]  /*0060*/  ISETP.GE.AND P0, PT, R5, UR5, PT ;  /* 0x0000000505007c0c */ /* 0x002fda000bf06270 */
[----:B------:R-:W-:Y:S05]  /*0070*/  @P0 EXIT ;  /* 0x000000000000094d */ /* 0x000fea0003800000 */
[----:B------:R-:W0:Y:S01]  /*0080*/  LDC.64 R2, c[0x0][0x380] ;  /* 0x0000e000ff027b82 */ /* 0x000e220000000a00 */
[----:B------:R-:W1:Y:S01]  /*0090*/  LDCU.64 UR6, c[0x0][0x358] ;  /* 0x00006b00ff0677ac */ /* 0x000e620008000a00 */
[----:B0-----:R-:W-:-:S06]  /*00a0*/  IMAD.WIDE R2, R5, 0x4, R2 ;  /* 0x0000000405027825 */ /* 0x001fcc00078e0202 */
[----:B-1----:R-:W2:Y:S01]  /*00b0*/  LDG.E R2, desc[UR6][R2.64] ;  /* 0x0000000602027981 */ /* 0x002ea2000c1e1900 */
[----:B------:R-:W0:Y:S01]  /*00c0*/  LDC.64 R4, c[0x0][0x390] ;  /* 0x0000e400ff047b82 */ /* 0x000e220000000a00 */
[----:B------:R-:W-:Y:S01]  /*00d0*/  VOTEU.ANY UR4, UPT, PT ;  /* 0x0000000000047886 */ /* 0x000fe200038e0100 */
[----:B------:R-:W1:Y:S01]  /*00e0*/  S2R R0, SR_LANEID ;  /* 0x0000000000007919 */ /* 0x000e620000000000 */
[----:B------:R-:W-:-:S06]  /*00f0*/  UFLO.U32 UR4, UR4 ;  /* 0x00000004000472bd */ /* 0x000fcc00080e0000 */
[----:B-1----:R-:W-:Y:S01]  /*0100*/  ISETP.EQ.U32.AND P0, PT, R0, UR4, PT ;  /* 0x0000000400007c0c */ /* 0x002fe2000bf02070 */
[----:B--2---:R-:W1:Y:S02]  /*0110*/  REDUX.SUM UR5, R2 ;  /* 0x00000000020573c4 */ /* 0x004e64000000c000 */
[----:B-1----:R-:W-:-:S10]  /*0120*/  MOV R7, UR5 ;  /* 0x0000000500077c02 */ /* 0x002fd40008000f00 */
[----:B0-----:R-:W-:Y:S01]  /*0130*/  @P0 REDG.E.ADD.STRONG.GPU desc[UR6][R4.64], R7 ;  /* 0x000000070400098e */ /* 0x001fe2000c12e106 */
[----:B------:R-:W-:Y:S05]  /*0140*/  EXIT ;  /* 0x000000000000794d */ /* 0x000fea0003800000 */
.L_x_0:
[----:B------:R-:W-:-:S00]  /*0150*/  BRA `(.L_x_0) ;  /* 0xfffffffc00fc7947 */ /* 0x000fc0000383ffff */
[----:B------:R-:W-:-:S00]  /*0160*/  NOP ;  /* 0x0000000000007918 */ /* 0x000fc00000000000 */
        /* <DEDUP_REMOVED lines=9> */
.L_x_1:


//--------------------- .nv.shared.reserved.0     --------------------------
	.section	.nv.shared.reserved.0,"aw",@nobits
	.weak		__nv_reservedSMEM_offset_0_alias
	.size		__nv_reservedSMEM_offset_0_alias, 0, 64
	.other		__nv_reservedSMEM_offset_0_alias,@"STO_CUDA_RESERVED_SHARED STV_DEFAULT"
__nv_reservedSMEM_offset_0_alias:
	.zero		0
	.zero		64


//--------------------- .nv.constant0._Z20computeSumAndAveragePiiS_ --------------------------
	.section	.nv.constant0._Z20computeSumAndAveragePiiS_,"a",@progbits
	.sectionflags	@""
	.align	4
.nv.constant0._Z20computeSumAndAveragePiiS_:
	.zero		920


//--------------------- SYMBOLS --------------------------

	.type		.nv.reservedSmem.offset0,@object
	.size		.nv.reservedSmem.offset0,0x4
